//
// Generated by NVIDIA NVVM Compiler
//
// Compiler Build ID: CL-36424714
// Cuda compilation tools, release 13.0, V13.0.88
// Based on NVVM 20.0.0
//

.version 9.0
.target sm_100
.address_size 64

	// .globl	_Z9addKernelPiS_S_

.visible .entry _Z9addKernelPiS_S_(
	.param .u64 .ptr .align 1 _Z9addKernelPiS_S__param_0,
	.param .u64 .ptr .align 1 _Z9addKernelPiS_S__param_1,
	.param .u64 .ptr .align 1 _Z9addKernelPiS_S__param_2
)
{
	.reg .b32 	%r<8>;
	.reg .b64 	%rd<11>;

	ld.param.u64 	%rd1, [_Z9addKernelPiS_S__param_0];
	ld.param.u64 	%rd2, [_Z9addKernelPiS_S__param_1];
	ld.param.u64 	%rd3, [_Z9addKernelPiS_S__param_2];
	cvta.to.global.u64 	%rd4, %rd3;
	cvta.to.global.u64 	%rd5, %rd2;
	cvta.to.global.u64 	%rd6, %rd1;
	mov.u32 	%r1, %ntid.x;
	mov.u32 	%r2, %ctaid.x;
	mov.u32 	%r3, %tid.x;
	mad.lo.s32 	%r4, %r1, %r2, %r3;
	mul.wide.s32 	%rd7, %r4, 4;
	add.s64 	%rd8, %rd6, %rd7;
	ld.global.u32 	%r5, [%rd8];
	add.s64 	%rd9, %rd5, %rd7;
	ld.global.u32 	%r6, [%rd9];
	add.s32 	%r7, %r6, %r5;
	add.s64 	%rd10, %rd4, %rd7;
	st.global.u32 	[%rd10], %r7;
	ret;

}
	// .globl	_Z12squareKernelPi
.visible .entry _Z12squareKernelPi(
	.param .u64 .ptr .align 1 _Z12squareKernelPi_param_0
)
{
	.reg .b32 	%r<7>;
	.reg .b64 	%rd<5>;

	ld.param.u64 	%rd1, [_Z12squareKernelPi_param_0];
	cvta.to.global.u64 	%rd2, %rd1;
	mov.u32 	%r1, %ntid.x;
	mov.u32 	%r2, %ctaid.x;
	mov.u32 	%r3, %tid.x;
	mad.lo.s32 	%r4, %r1, %r2, %r3;
	mul.wide.s32 	%rd3, %r4, 4;
	add.s64 	%rd4, %rd2, %rd3;
	ld.global.u32 	%r5, [%rd4];
	mul.lo.s32 	%r6, %r5, %r5;
	st.global.u32 	[%rd4], %r6;
	ret;

}


// ===== COMPILED SASS (sm_100) =====

	.target	sm_100

	.elftype	@"ET_EXEC"


//--------------------- .note.nv.tkinfo           --------------------------
	.section	.note.nv.tkinfo,"",@"SHT_NOTE"
	.sectionflags	@"SHF_NOTE_NV_TKINFO"
	.tkinfo
        /*0018*/ 	.word	0x00000002
        /*0030*/ 	.string	""
        /*0030*/ 	.string	"ptxas"
        /*0030*/ 	.string	"Cuda compilation tools, release 13.0, V13.0.88"
        /*0030*/ 	.string	"Build cuda_13.0.r13.0/compiler.36424714_0"
        /*0030*/ 	.string	"-arch sm_100 -m 64 "



//--------------------- .note.nv.cuinfo           --------------------------
	.section	.note.nv.cuinfo,"",@"SHT_NOTE"
	.sectionflags	@"SHF_NOTE_NV_CUINFO"
        /*0018*/ 	.short	0x0002
        /*001a*/ 	.short	0x0064
        /*001c*/ 	.short	0x0082
	.zero		2


//--------------------- .nv.info                  --------------------------
	.section	.nv.info,"",@"SHT_CUDA_INFO"
	.align	4


	//----- nvinfo : EIATTR_REGCOUNT
	.align		4
        /*0000*/ 	.byte	0x04, 0x2f
        /*0002*/ 	.short	(.L_1 - .L_0)
	.align		4
.L_0:
        /*0004*/ 	.word	index@(_Z9addKernelPiS_S_)
        /*0008*/ 	.word	0x0000000c


	//----- nvinfo : EIATTR_FRAME_SIZE
	.align		4
.L_1:
        /*000c*/ 	.byte	0x04, 0x11
        /*000e*/ 	.short	(.L_3 - .L_2)
	.align		4
.L_2:
        /*0010*/ 	.word	index@(_Z9addKernelPiS_S_)
        /*0014*/ 	.word	0x00000000


	//----- nvinfo : EIATTR_REGCOUNT
	.align		4
.L_3:
        /*0018*/ 	.byte	0x04, 0x2f
        /*001a*/ 	.short	(.L_5 - .L_4)
	.align		4
.L_4:
        /*001c*/ 	.word	index@(_Z12squareKernelPi)
        /*0020*/ 	.word	0x00000008


	//----- nvinfo : EIATTR_FRAME_SIZE
	.align		4
.L_5:
        /*0024*/ 	.byte	0x04, 0x11
        /*0026*/ 	.short	(.L_7 - .L_6)
	.align		4
.L_6:
        /*0028*/ 	.word	index@(_Z12squareKernelPi)
        /*002c*/ 	.word	0x00000000


	//----- nvinfo : EIATTR_MIN_STACK_SIZE
	.align		4
.L_7:
        /*0030*/ 	.byte	0x04, 0x12
        /*0032*/ 	.short	(.L_9 - .L_8)
	.align		4
.L_8:
        /*0034*/ 	.word	index@(_Z12squareKernelPi)
        /*0038*/ 	.word	0x00000000


	//----- nvinfo : EIATTR_MIN_STACK_SIZE
	.align		4
.L_9:
        /*003c*/ 	.byte	0x04, 0x12
        /*003e*/ 	.short	(.L_11 - .L_10)
	.align		4
.L_10:
        /*0040*/ 	.word	index@(_Z9addKernelPiS_S_)
        /*0044*/ 	.word	0x00000000
.L_11:


//--------------------- .nv.compat                --------------------------
	.section	.nv.compat,"",@"SHT_CUDA_COMPAT_INFO"
	.align	4
        /*0000*/ 	.byte	0x02, 0x09, 0x00, 0x00, 0x02, 0x02, 0x01, 0x00, 0x02, 0x05, 0x05, 0x00, 0x03, 0x07, 0x01, 0x01
        /*0010*/ 	.byte	0x02, 0x03, 0x00, 0x00, 0x02, 0x06, 0x01, 0x00, 0x04, 0x0b, 0x08, 0x00, 0x09, 0x00, 0x00, 0x00
        /*0020*/ 	.byte	0x00, 0x00, 0x00, 0x00


//--------------------- .nv.info._Z12squareKernelPi --------------------------
	.section	.nv.info._Z12squareKernelPi,"",@"SHT_CUDA_INFO"
	.sectionflags	@""
	.align	4


	//----- nvinfo : EIATTR_CUDA_API_VERSION
	.align		4
        /*0000*/ 	.byte	0x04, 0x37
        /*0002*/ 	.short	(.L_13 - .L_12)
.L_12:
        /*0004*/ 	.word	0x00000082


	//----- nvinfo : EIATTR_KPARAM_INFO
	.align		4
.L_13:
        /*0008*/ 	.byte	0x04, 0x17
        /*000a*/ 	.short	(.L_15 - .L_14)
.L_14:
        /*000c*/ 	.word	0x00000000
        /*0010*/ 	.short	0x0000
        /*0012*/ 	.short	0x0000
        /*0014*/ 	.byte	0x00, 0xf5, 0x21, 0x00


	//----- nvinfo : EIATTR_SPARSE_MMA_MASK
	.align		4
.L_15:
        /*0018*/ 	.byte	0x03, 0x50
        /*001a*/ 	.short	0x0000


	//----- nvinfo : EIATTR_MAXREG_COUNT
	.align		4
        /*001c*/ 	.byte	0x03, 0x1b
        /*001e*/ 	.short	0x00ff


	//----- nvinfo : EIATTR_MERCURY_ISA_VERSION
	.align		4
        /*0020*/ 	.byte	0x03, 0x5f
        /*0022*/ 	.short	0x0101


	//----- nvinfo : EIATTR_VRC_CTA_INIT_COUNT
	.align		4
        /*0024*/ 	.byte	0x02, 0x4a
	.zero		1
	.zero		1


	//----- nvinfo : EIATTR_EXIT_INSTR_OFFSETS
	.align		4
        /*0028*/ 	.byte	0x04, 0x1c
        /*002a*/ 	.short	(.L_17 - .L_16)


	//   ....[0]....
.L_16:
        /*002c*/ 	.word	0x000000b0


	//----- nvinfo : EIATTR_CBANK_PARAM_SIZE
	.align		4
.L_17:
        /*0030*/ 	.byte	0x03, 0x19
        /*0032*/ 	.short	0x0008


	//----- nvinfo : EIATTR_PARAM_CBANK
	.align		4
        /*0034*/ 	.byte	0x04, 0x0a
        /*0036*/ 	.short	(.L_19 - .L_18)
	.align		4
.L_18:
        /*0038*/ 	.word	index@(.nv.constant0._Z12squareKernelPi)
        /*003c*/ 	.short	0x0380
        /*003e*/ 	.short	0x0008


	//----- nvinfo : EIATTR_SW_WAR
	.align		4
.L_19:
        /*0040*/ 	.byte	0x04, 0x36
        /*0042*/ 	.short	(.L_21 - .L_20)
.L_20:
        /*0044*/ 	.word	0x00000008
.L_21:


//--------------------- .nv.info._Z9addKernelPiS_S_ --------------------------
	.section	.nv.info._Z9addKernelPiS_S_,"",@"SHT_CUDA_INFO"
	.sectionflags	@""
	.align	4


	//----- nvinfo : EIATTR_CUDA_API_VERSION
	.align		4
        /*0000*/ 	.byte	0x04, 0x37
        /*0002*/ 	.short	(.L_23 - .L_22)
.L_22:
        /*0004*/ 	.word	0x00000082


	//----- nvinfo : EIATTR_KPARAM_INFO
	.align		4
.L_23:
        /*0008*/ 	.byte	0x04, 0x17
        /*000a*/ 	.short	(.L_25 - .L_24)
.L_24:
        /*000c*/ 	.word	0x00000000
        /*0010*/ 	.short	0x0002
        /*0012*/ 	.short	0x0010
        /*0014*/ 	.byte	0x00, 0xf5, 0x21, 0x00


	//----- nvinfo : EIATTR_KPARAM_INFO
	.align		4
.L_25:
        /*0018*/ 	.byte	0x04, 0x17
        /*001a*/ 	.short	(.L_27 - .L_26)
.L_26:
        /*001c*/ 	.word	0x00000000
        /*0020*/ 	.short	0x0001
        /*0022*/ 	.short	0x0008
        /*0024*/ 	.byte	0x00, 0xf5, 0x21, 0x00


	//----- nvinfo : EIATTR_KPARAM_INFO
	.align		4
.L_27:
        /*0028*/ 	.byte	0x04, 0x17
        /*002a*/ 	.short	(.L_29 - .L_28)
.L_28:
        /*002c*/ 	.word	0x00000000
        /*0030*/ 	.short	0x0000
        /*0032*/ 	.short	0x0000
        /*0034*/ 	.byte	0x00, 0xf5, 0x21, 0x00


	//----- nvinfo : EIATTR_SPARSE_MMA_MASK
	.align		4
.L_29:
        /*0038*/ 	.byte	0x03, 0x50
        /*003a*/ 	.short	0x0000


	//----- nvinfo : EIATTR_MAXREG_COUNT
	.align		4
        /*003c*/ 	.byte	0x03, 0x1b
        /*003e*/ 	.short	0x00ff


	//----- nvinfo : EIATTR_MERCURY_ISA_VERSION
	.align		4
        /*0040*/ 	.byte	0x03, 0x5f
        /*0042*/ 	.short	0x0101


	//----- nvinfo : EIATTR_VRC_CTA_INIT_COUNT
	.align		4
        /*0044*/ 	.byte	0x02, 0x4a
	.zero		1
	.zero		1


	//----- nvinfo : EIATTR_EXIT_INSTR_OFFSETS
	.align		4
        /*0048*/ 	.byte	0x04, 0x1c
        /*004a*/ 	.short	(.L_31 - .L_30)


	//   ....[0]....
.L_30:
        /*004c*/ 	.word	0x00000100


	//----- nvinfo : EIATTR_CBANK_PARAM_SIZE
	.align		4
.L_31:
        /*0050*/ 	.byte	0x03, 0x19
        /*0052*/ 	.short	0x0018


	//----- nvinfo : EIATTR_PARAM_CBANK
	.align		4
        /*0054*/ 	.byte	0x04, 0x0a
        /*0056*/ 	.short	(.L_33 - .L_32)
	.align		4
.L_32:
        /*0058*/ 	.word	index@(.nv.constant0._Z9addKernelPiS_S_)
        /*005c*/ 	.short	0x0380
        /*005e*/ 	.short	0x0018


	//----- nvinfo : EIATTR_SW_WAR
	.align		4
.L_33:
        /*0060*/ 	.byte	0x04, 0x36
        /*0062*/ 	.short	(.L_35 - .L_34)
.L_34:
        /*0064*/ 	.word	0x00000008
.L_35:


//--------------------- .nv.callgraph             --------------------------
	.section	.nv.callgraph,"",@"SHT_CUDA_CALLGRAPH"
	.align	4
	.sectionentsize	8
	.align		4
        /*0000*/ 	.word	0x00000000
	.align		4
        /*0004*/ 	.word	0xffffffff
	.align		4
        /*0008*/ 	.word	0x00000000
	.align		4
        /*000c*/ 	.word	0xfffffffe
	.align		4
        /*0010*/ 	.word	0x00000000
	.align		4
        /*0014*/ 	.word	0xfffffffd
	.align		4
        /*0018*/ 	.word	0x00000000
	.align		4
        /*001c*/ 	.word	0xfffffffc


//--------------------- .text._Z12squareKernelPi  --------------------------
	.section	.text._Z12squareKernelPi,"ax",@progbits
	.align	128
        .global         _Z12squareKernelPi
        .type           _Z12squareKernelPi,@function
        .size           _Z12squareKernelPi,(.L_x_2 - _Z12squareKernelPi)
        .other          _Z12squareKernelPi,@"STO_CUDA_ENTRY STV_DEFAULT"
_Z12squareKernelPi:
.text._Z12squareKernelPi:
[----:B------:R-:W-:Y:S01]  /*0000*/  LDC R1, c[0x0][0x37c] ;  /* 0x0000df00ff017b82 */ /* 0x000fe20000000800 */
[----:B------:R-:W0:Y:S07]  /*0010*/  S2R R5, SR_CTAID.X ;  /* 0x0000000000057919 */ /* 0x000e2e0000002500 */
[----:B------:R-:W1:Y:S01]  /*0020*/  LDC.64 R2, c[0x0][0x380] ;  /* 0x0000e000ff027b82 */ /* 0x000e620000000a00 */
[----:B------:R-:W0:Y:S01]  /*0030*/  LDCU UR6, c[0x0][0x360] ;  /* 0x00006c00ff0677ac */ /* 0x000e220008000800 */
[----:B------:R-:W0:Y:S01]  /*0040*/  S2R R0, SR_TID.X ;  /* 0x0000000000007919 */ /* 0x000e220000002100 */
[----:B------:R-:W2:Y:S01]  /*0050*/  LDCU.64 UR4, c[0x0][0x358] ;  /* 0x00006b00ff0477ac */ /* 0x000ea20008000a00 */
[----:B0-----:R-:W-:-:S04]  /*0060*/  IMAD R5, R5, UR6, R0 ;  /* 0x0000000605057c24 */ /* 0x001fc8000f8e0200 */
[----:B-1----:R-:W-:-:S05]  /*0070*/  IMAD.WIDE R2, R5, 0x4, R2 ;  /* 0x0000000405027825 */ /* 0x002fca00078e0202 */
[----:B--2---:R-:W2:Y:S02]  /*0080*/  LDG.E R0, desc[UR4][R2.64] ;  /* 0x0000000402007981 */ /* 0x004ea4000c1e1900 */
[----:B--2---:R-:W-:-:S05]  /*0090*/  IMAD R5, R0, R0, RZ ;  /* 0x0000000000057224 */ /* 0x004fca00078e02ff */
[----:B------:R-:W-:Y:S01]  /*00a0*/  STG.E desc[UR4][R2.64], R5 ;  /* 0x0000000502007986 */ /* 0x000fe2000c101904 */
[----:B------:R-:W-:Y:S05]  /*00b0*/  EXIT ;  /* 0x000000000000794d */ /* 0x000fea0003800000 */
.L_x_0:
[----:B------:R-:W-:-:S00]  /*00c0*/  BRA `(.L_x_0) ;  /* 0xfffffffc00fc7947 */ /* 0x000fc0000383ffff */
[----:B------:R-:W-:-:S00]  /*00d0*/  NOP ;  /* 0x0000000000007918 */ /* 0x000fc00000000000 */
        /* <DEDUP_REMOVED lines=10> */
.L_x_2:


//--------------------- .text._Z9addKernelPiS_S_  --------------------------
	.section	.text._Z9addKernelPiS_S_,"ax",@progbits
	.align	128
        .global         _Z9addKernelPiS_S_
        .type           _Z9addKernelPiS_S_,@function
        .size           _Z9addKernelPiS_S_,(.L_x_3 - _Z9addKernelPiS_S_)
        .other          _Z9addKernelPiS_S_,@"STO_CUDA_ENTRY STV_DEFAULT"
_Z9addKernelPiS_S_:
.text._Z9addKernelPiS_S_:
[----:B------:R-:W-:Y:S01]  /*0000*/  LDC R1, c[0x0][0x37c] ;  /* 0x0000df00ff017b82 */ /* 0x000fe20000000800 */
[----:B------:R-:W0:Y:S07]  /*0010*/  S2R R9, SR_CTAID.X ;  /* 0x0000000000097919 */ /* 0x000e2e0000002500 */
[----:B------:R-:W1:Y:S01]  /*0020*/  LDC.64 R2, c[0x0][0x380] ;  /* 0x0000e000ff027b82 */ /* 0x000e620000000a00 */
[----:B------:R-:W0:Y:S01]  /*0030*/  LDCU UR6, c[0x0][0x360] ;  /* 0x00006c00ff0677ac */ /* 0x000e220008000800 */
[----:B------:R-:W0:Y:S01]  /*0040*/  S2R R0, SR_TID.X ;  /* 0x0000000000007919 */ /* 0x000e220000002100 */
[----:B------:R-:W2:Y:S05]  /*0050*/  LDCU.64 UR4, c[0x0][0x358] ;  /* 0x00006b00ff0477ac */ /* 0x000eaa0008000a00 */
[----:B------:R-:W3:Y:S08]  /*0060*/  LDC.64 R4, c[0x0][0x388] ;  /* 0x0000e200ff047b82 */ /* 0x000ef00000000a00 */
[----:B------:R-:W4:Y:S01]  /*0070*/  LDC.64 R6, c[0x0][0x390] ;  /* 0x0000e400ff067b82 */ /* 0x000f220000000a00 */
[----:B0-----:R-:W-:-:S04]  /*0080*/  IMAD R9, R9, UR6, R0 ;  /* 0x0000000609097c24 */ /* 0x001fc8000f8e0200 */
[----:B-1----:R-:W-:-:S04]  /*0090*/  IMAD.WIDE R2, R9, 0x4, R2 ;  /* 0x0000000409027825 */ /* 0x002fc800078e0202 */
[C---:B---3--:R-:W-:Y:S02]  /*00a0*/  IMAD.WIDE R4, R9.reuse, 0x4, R4 ;  /* 0x0000000409047825 */ /* 0x048fe400078e0204 */
[----:B--2---:R-:W2:Y:S04]  /*00b0*/  LDG.E R2, desc[UR4][R2.64] ;  /* 0x0000000402027981 */ /* 0x004ea8000c1e1900 */
[----:B------:R-:W2:Y:S01]  /*00c0*/  LDG.E R5, desc[UR4][R4.64] ;  /* 0x0000000404057981 */ /* 0x000ea2000c1e1900 */
[----:B----4-:R-:W-:Y:S01]  /*00d0*/  IMAD.WIDE R6, R9, 0x4, R6 ;  /* 0x0000000409067825 */ /* 0x010fe200078e0206 */
[----:B--2---:R-:W-:-:S05]  /*00e0*/  IADD3 R9, PT, PT, R2, R5, RZ ;  /* 0x0000000502097210 */ /* 0x004fca0007ffe0ff */
[----:B------:R-:W-:Y:S01]  /*00f0*/  STG.E desc[UR4][R6.64], R9 ;  /* 0x0000000906007986 */ /* 0x000fe2000c101904 */
[----:B------:R-:W-:Y:S05]  /*0100*/  EXIT ;  /* 0x000000000000794d */ /* 0x000fea0003800000 */
.L_x_1:
        /* <DEDUP_REMOVED lines=15> */
.L_x_3:


//--------------------- .nv.shared.reserved.0     --------------------------
	.section	.nv.shared.reserved.0,"aw",@nobits
	.weak		__nv_reservedSMEM_offset_0_alias
	.size		__nv_reservedSMEM_offset_0_alias, 0, 64
	.other		__nv_reservedSMEM_offset_0_alias,@"STO_CUDA_RESERVED_SHARED STV_DEFAULT"
__nv_reservedSMEM_offset_0_alias:
	.zero		0
	.zero		64


//--------------------- .nv.constant0._Z12squareKernelPi --------------------------
	.section	.nv.constant0._Z12squareKernelPi,"a",@progbits
	.sectionflags	@""
	.align	4
.nv.constant0._Z12squareKernelPi:
	.zero		904


//--------------------- .nv.constant0._Z9addKernelPiS_S_ --------------------------
	.section	.nv.constant0._Z9addKernelPiS_S_,"a",@progbits
	.sectionflags	@""
	.align	4
.nv.constant0._Z9addKernelPiS_S_:
	.zero		920


//--------------------- SYMBOLS --------------------------

	.type		.nv.reservedSmem.offset0,@object
	.size		.nv.reservedSmem.offset0,0x4
